	.headerflags	@"EF_CUDA_TEXMODE_UNIFIED EF_CUDA_64BIT_ADDRESS EF_CUDA_ACCELERATORS EF_CUDA_SM90 EF_CUDA_VIRTUAL_SM(EF_CUDA_SM90)"
	.elftype	@"ET_EXEC"


//--------------------- .nv.info                  --------------------------
	.section	.nv.info,"",@"SHT_CUDA_INFO"
	.align	4


	//----- nvinfo : EIATTR_REGCOUNT
	.align		4
        /*0000*/ 	.byte	0x04, 0x2f
        /*0002*/ 	.short	(.L_1 - .L_0)
	.align		4
.L_0:
        /*0004*/ 	.word	index@(triton_poi_fused_relu_1)
        /*0008*/ 	.word	0x00000008


	//----- nvinfo : EIATTR_MIN_STACK_SIZE
	.align		4
.L_1:
        /*000c*/ 	.byte	0x04, 0x12
        /*000e*/ 	.short	(.L_3 - .L_2)
	.align		4
.L_2:
        /*0010*/ 	.word	index@(triton_poi_fused_relu_1)
        /*0014*/ 	.word	0x00000000


	//----- nvinfo : EIATTR_FRAME_SIZE
	.align		4
.L_3:
        /*0018*/ 	.byte	0x04, 0x11
        /*001a*/ 	.short	(.L_5 - .L_4)
	.align		4
.L_4:
        /*001c*/ 	.word	index@(triton_poi_fused_relu_1)
        /*0020*/ 	.word	0x00000000


	//----- nvinfo : EIATTR_MIN_STACK_SIZE
	.align		4
.L_5:
        /*0024*/ 	.byte	0x04, 0x12
        /*0026*/ 	.short	(.L_7 - .L_6)
	.align		4
.L_6:
        /*0028*/ 	.word	index@(triton_poi_fused_relu_1)
        /*002c*/ 	.word	0x00000000
.L_7:


//--------------------- .nv.info.triton_poi_fused_relu_1 --------------------------
	.section	.nv.info.triton_poi_fused_relu_1,"",@"SHT_CUDA_INFO"
	.sectionflags	@""
	.align	4


	//----- nvinfo : EIATTR_CUDA_API_VERSION
	.align		4
        /*0000*/ 	.byte	0x04, 0x37
        /*0002*/ 	.short	(.L_9 - .L_8)
.L_8:
        /*0004*/ 	.word	0x0000007c


	//----- nvinfo : EIATTR_KPARAM_INFO
	.align		4
.L_9:
        /*0008*/ 	.byte	0x04, 0x17
        /*000a*/ 	.short	(.L_11 - .L_10)
.L_10:
        /*000c*/ 	.word	0x00000000
        /*0010*/ 	.short	0x0001
        /*0012*/ 	.short	0x0008
        /*0014*/ 	.byte	0x00, 0xf0, 0x11, 0x00


	//----- nvinfo : EIATTR_KPARAM_INFO
	.align		4
.L_11:
        /*0018*/ 	.byte	0x04, 0x17
        /*001a*/ 	.short	(.L_13 - .L_12)
.L_12:
        /*001c*/ 	.word	0x00000000
        /*0020*/ 	.short	0x0000
        /*0022*/ 	.short	0x0000
        /*0024*/ 	.byte	0x00, 0xf4, 0x21, 0x00


	//----- nvinfo : EIATTR_SPARSE_MMA_MASK
	.align		4
.L_13:
        /*0028*/ 	.byte	0x03, 0x50
        /*002a*/ 	.short	0x0000


	//----- nvinfo : EIATTR_MAXREG_COUNT
	.align		4
        /*002c*/ 	.byte	0x03, 0x1b
        /*002e*/ 	.short	0x00ff


	//----- nvinfo : EIATTR_EXIT_INSTR_OFFSETS
	.align		4
        /*0030*/ 	.byte	0x04, 0x1c
        /*0032*/ 	.short	(.L_15 - .L_14)


	//   ....[0]....
.L_14:
        /*0034*/ 	.word	0x00000100


	//   ....[1]....
        /*0038*/ 	.word	0x00000120


	//----- nvinfo : EIATTR_REQNTID
	.align		4
.L_15:
        /*003c*/ 	.byte	0x04, 0x10
        /*003e*/ 	.short	(.L_17 - .L_16)
.L_16:
        /*0040*/ 	.word	0x00000080
        /*0044*/ 	.word	0x00000001
        /*0048*/ 	.word	0x00000001


	//----- nvinfo : EIATTR_CRS_STACK_SIZE
	.align		4
.L_17:
        /*004c*/ 	.byte	0x04, 0x1e
        /*004e*/ 	.short	(.L_19 - .L_18)
.L_18:
        /*0050*/ 	.word	0x00000000


	//----- nvinfo : EIATTR_CBANK_PARAM_SIZE
	.align		4
.L_19:
        /*0054*/ 	.byte	0x03, 0x19
        /*0056*/ 	.short	0x000c


	//----- nvinfo : EIATTR_PARAM_CBANK
	.align		4
        /*0058*/ 	.byte	0x04, 0x0a
        /*005a*/ 	.short	(.L_21 - .L_20)
	.align		4
.L_20:
        /*005c*/ 	.word	index@(.nv.constant0.triton_poi_fused_relu_1)
        /*0060*/ 	.short	0x0210
        /*0062*/ 	.short	0x000c


	//----- nvinfo : EIATTR_SW_WAR
	.align		4
.L_21:
        /*0064*/ 	.byte	0x04, 0x36
        /*0066*/ 	.short	(.L_23 - .L_22)
.L_22:
        /*0068*/ 	.word	0x00000008
.L_23:


//--------------------- .nv.callgraph             --------------------------
	.section	.nv.callgraph,"",@"SHT_CUDA_CALLGRAPH"
	.align	4
	.sectionentsize	8
	.align		4
        /*0000*/ 	.word	0x00000000
	.align		4
        /*0004*/ 	.word	0xffffffff
	.align		4
        /*0008*/ 	.word	0x00000000
	.align		4
        /*000c*/ 	.word	0xfffffffe
	.align		4
        /*0010*/ 	.word	0x00000000
	.align		4
        /*0014*/ 	.word	0xfffffffd
	.align		4
        /*0018*/ 	.word	0x00000000
	.align		4
        /*001c*/ 	.word	0xfffffffc


//--------------------- .text.triton_poi_fused_relu_1 --------------------------
	.section	.text.triton_poi_fused_relu_1,"ax",@progbits
	.align	128
        .global         triton_poi_fused_relu_1
        .type           triton_poi_fused_relu_1,@function
        .size           triton_poi_fused_relu_1,(.L_x_3 - triton_poi_fused_relu_1)
        .other          triton_poi_fused_relu_1,@"STO_CUDA_ENTRY STV_DEFAULT"
triton_poi_fused_relu_1:
.text.triton_poi_fused_relu_1:
[----:B------:R-:W0:Y:S02]  /*0000*/  LDC R1, c[0x0][0x28] ;  /* 0x00000a00ff017b82 */ /* 0x000e240000000800 */
[----:B------:R-:W1:Y:S01]  /*0010*/  S2R R0, SR_TID.X ;  /* 0x0000000000007919 */ /* 0x000e620000002100 */
[----:B------:R-:W2:Y:S01]  /*0020*/  LDC.64 R2, c[0x0][0x210] ;  /* 0x00008400ff027b82 */ /* 0x000ea20000000a00 */
[----:B------:R-:W-:Y:S01]  /*0030*/  ULDC.64 UR4, c[0x0][0x208] ;  /* 0x0000820000047ab9 */ /* 0x000fe20000000a00 */
[----:B------:R-:W-:Y:S01]  /*0040*/  BSSY B0, `(.L_x_0) ;  /* 0x0000009000007945 */ /* 0x000fe20003800000 */
[----:B------:R-:W3:Y:S01]  /*0050*/  S2R R5, SR_CTAID.X ;  /* 0x0000000000057919 */ /* 0x000ee20000002500 */
[----:B-1----:R-:W-:-:S05]  /*0060*/  LOP3.LUT R0, R0, 0x7f, RZ, 0xc0, !PT ;  /* 0x0000007f00007812 */ /* 0x002fca00078ec0ff */
[----:B---3--:R-:W-:Y:S02]  /*0070*/  IMAD R5, R5, 0x80, R0 ;  /* 0x0000008005057824 */ /* 0x008fe400078e0200 */
[----:B------:R-:W-:Y:S02]  /*0080*/  IMAD.MOV.U32 R0, RZ, RZ, RZ ;  /* 0x000000ffff007224 */ /* 0x000fe400078e00ff */
[C---:B--2---:R-:W-:Y:S01]  /*0090*/  IMAD.WIDE R2, R5.reuse, 0x4, R2 ;  /* 0x0000000405027825 */ /* 0x044fe200078e0202 */
[----:B------:R-:W-:-:S13]  /*00a0*/  ISETP.GE.AND P1, PT, R5, 0x100, PT ;  /* 0x000001000500780c */ /* 0x000fda0003f26270 */
[----:B------:R-:W-:Y:S05]  /*00b0*/  @P1 BRA `(.L_x_1) ;  /* 0x0000000000041947 */ /* 0x000fea0003800000 */
[----:B------:R1:W5:Y:S02]  /*00c0*/  LDG.E R0, desc[UR4][R2.64] ;  /* 0x0000000402007981 */ /* 0x000364000c1e1900 */
.L_x_1:
[----:B------:R-:W-:Y:S05]  /*00d0*/  BSYNC B0 ;  /* 0x0000000000007941 */ /* 0x000fea0003800000 */
.L_x_0:
[----:B-----5:R-:W-:-:S04]  /*00e0*/  FSETP.GEU.AND P0, PT, R0, RZ, PT ;  /* 0x000000ff0000720b */ /* 0x020fc80003f0e000 */
[----:B------:R-:W-:Y:S01]  /*00f0*/  FSEL R5, R0, RZ, P0 ;  /* 0x000000ff00057208 */ /* 0x000fe20000000000 */
[----:B------:R-:W-:Y:S08]  /*0100*/  @P1 EXIT ;  /* 0x000000000000194d */ /* 0x000ff00003800000 */
[----:B------:R-:W-:Y:S01]  /*0110*/  STG.E desc[UR4][R2.64], R5 ;  /* 0x0000000502007986 */ /* 0x000fe2000c101904 */
[----:B------:R-:W-:Y:S05]  /*0120*/  EXIT ;  /* 0x000000000000794d */ /* 0x000fea0003800000 */
.L_x_2:
[----:B------:R-:W-:-:S00]  /*0130*/  BRA `(.L_x_2) ;  /* 0xfffffffc00fc7947 */ /* 0x000fc0000383ffff */
[----:B------:R-:W-:-:S00]  /*0140*/  NOP ;  /* 0x0000000000007918 */ /* 0x000fc00000000000 */
        /* <DEDUP_REMOVED lines=11> */
.L_x_3:


//--------------------- .nv.constant0.triton_poi_fused_relu_1 --------------------------
	.section	.nv.constant0.triton_poi_fused_relu_1,"a",@progbits
	.sectionflags	@""
	.align	4
.nv.constant0.triton_poi_fused_relu_1:
	.zero		540
